//
// Generated by NVIDIA NVVM Compiler
//
// Compiler Build ID: CL-36424714
// Cuda compilation tools, release 13.0, V13.0.88
// Based on NVVM 20.0.0
//

.version 9.0
.target sm_100
.address_size 64

	// .globl	_Z12mandelKernelffffPiiii

.visible .entry _Z12mandelKernelffffPiiii(
	.param .f32 _Z12mandelKernelffffPiiii_param_0,
	.param .f32 _Z12mandelKernelffffPiiii_param_1,
	.param .f32 _Z12mandelKernelffffPiiii_param_2,
	.param .f32 _Z12mandelKernelffffPiiii_param_3,
	.param .u64 .ptr .align 1 _Z12mandelKernelffffPiiii_param_4,
	.param .u32 _Z12mandelKernelffffPiiii_param_5,
	.param .u32 _Z12mandelKernelffffPiiii_param_6,
	.param .u32 _Z12mandelKernelffffPiiii_param_7
)
{
	.reg .pred 	%p<7>;
	.reg .b32 	%r<13>;
	.reg .b32 	%f<27>;
	.reg .b64 	%rd<5>;

	ld.param.f32 	%f13, [_Z12mandelKernelffffPiiii_param_0];
	ld.param.f32 	%f14, [_Z12mandelKernelffffPiiii_param_1];
	ld.param.f32 	%f15, [_Z12mandelKernelffffPiiii_param_2];
	ld.param.f32 	%f16, [_Z12mandelKernelffffPiiii_param_3];
	ld.param.u64 	%rd1, [_Z12mandelKernelffffPiiii_param_4];
	ld.param.u32 	%r6, [_Z12mandelKernelffffPiiii_param_5];
	ld.param.u32 	%r7, [_Z12mandelKernelffffPiiii_param_7];
	mov.u32 	%r1, %tid.x;
	mov.u32 	%r2, %tid.y;
	cvt.rn.f32.u32 	%f17, %r1;
	fma.rn.f32 	%f26, %f15, %f17, %f13;
	cvt.rn.f32.u32 	%f18, %r2;
	fma.rn.f32 	%f25, %f16, %f18, %f14;
	mul.f32 	%f24, %f26, %f26;
	mul.f32 	%f23, %f25, %f25;
	add.f32 	%f19, %f24, %f23;
	setp.geu.f32 	%p1, %f19, 0f40800000;
	setp.lt.s32 	%p2, %r7, 1;
	mov.b32 	%r12, 0;
	or.pred  	%p3, %p1, %p2;
	@%p3 bra 	$L__BB0_3;
	mov.b32 	%r12, 0;
$L__BB0_2:
	sub.f32 	%f20, %f24, %f23;
	add.f32 	%f9, %f26, %f20;
	add.f32 	%f21, %f26, %f26;
	fma.rn.f32 	%f25, %f21, %f25, %f25;
	add.s32 	%r12, %r12, 1;
	mul.f32 	%f24, %f9, %f9;
	mul.f32 	%f23, %f25, %f25;
	add.f32 	%f22, %f24, %f23;
	setp.lt.f32 	%p4, %f22, 0f40800000;
	setp.lt.s32 	%p5, %r12, %r7;
	and.pred  	%p6, %p4, %p5;
	mov.f32 	%f26, %f9;
	@%p6 bra 	$L__BB0_2;
$L__BB0_3:
	cvta.to.global.u64 	%rd2, %rd1;
	mad.lo.s32 	%r10, %r6, %r2, %r1;
	mul.wide.s32 	%rd3, %r10, 4;
	add.s64 	%rd4, %rd2, %rd3;
	st.global.u32 	[%rd4], %r12;
	ret;

}


// ===== COMPILED SASS (sm_100) =====

	.target	sm_100

	.elftype	@"ET_EXEC"


//--------------------- .note.nv.tkinfo           --------------------------
	.section	.note.nv.tkinfo,"",@"SHT_NOTE"
	.sectionflags	@"SHF_NOTE_NV_TKINFO"
	.tkinfo
        /*0018*/ 	.word	0x00000002
        /*0030*/ 	.string	""
        /*0030*/ 	.string	"ptxas"
        /*0030*/ 	.string	"Cuda compilation tools, release 13.0, V13.0.88"
        /*0030*/ 	.string	"Build cuda_13.0.r13.0/compiler.36424714_0"
        /*0030*/ 	.string	"-arch sm_100 -m 64 "



//--------------------- .note.nv.cuinfo           --------------------------
	.section	.note.nv.cuinfo,"",@"SHT_NOTE"
	.sectionflags	@"SHF_NOTE_NV_CUINFO"
        /*0018*/ 	.short	0x0002
        /*001a*/ 	.short	0x0064
        /*001c*/ 	.short	0x0082
	.zero		2


//--------------------- .nv.info                  --------------------------
	.section	.nv.info,"",@"SHT_CUDA_INFO"
	.align	4


	//----- nvinfo : EIATTR_REGCOUNT
	.align		4
        /*0000*/ 	.byte	0x04, 0x2f
        /*0002*/ 	.short	(.L_1 - .L_0)
	.align		4
.L_0:
        /*0004*/ 	.word	index@(_Z12mandelKernelffffPiiii)
        /*0008*/ 	.word	0x0000000e


	//----- nvinfo : EIATTR_FRAME_SIZE
	.align		4
.L_1:
        /*000c*/ 	.byte	0x04, 0x11
        /*000e*/ 	.short	(.L_3 - .L_2)
	.align		4
.L_2:
        /*0010*/ 	.word	index@(_Z12mandelKernelffffPiiii)
        /*0014*/ 	.word	0x00000000


	//----- nvinfo : EIATTR_MIN_STACK_SIZE
	.align		4
.L_3:
        /*0018*/ 	.byte	0x04, 0x12
        /*001a*/ 	.short	(.L_5 - .L_4)
	.align		4
.L_4:
        /*001c*/ 	.word	index@(_Z12mandelKernelffffPiiii)
        /*0020*/ 	.word	0x00000000
.L_5:


//--------------------- .nv.compat                --------------------------
	.section	.nv.compat,"",@"SHT_CUDA_COMPAT_INFO"
	.align	4
        /*0000*/ 	.byte	0x02, 0x09, 0x00, 0x00, 0x02, 0x02, 0x01, 0x00, 0x02, 0x05, 0x05, 0x00, 0x03, 0x07, 0x01, 0x01
        /*0010*/ 	.byte	0x02, 0x03, 0x00, 0x00, 0x02, 0x06, 0x01, 0x00, 0x04, 0x0b, 0x08, 0x00, 0x01, 0x00, 0x00, 0x00
        /*0020*/ 	.byte	0x00, 0x00, 0x00, 0x00


//--------------------- .nv.info._Z12mandelKernelffffPiiii --------------------------
	.section	.nv.info._Z12mandelKernelffffPiiii,"",@"SHT_CUDA_INFO"
	.sectionflags	@""
	.align	4


	//----- nvinfo : EIATTR_CUDA_API_VERSION
	.align		4
        /*0000*/ 	.byte	0x04, 0x37
        /*0002*/ 	.short	(.L_7 - .L_6)
.L_6:
        /*0004*/ 	.word	0x00000082


	//----- nvinfo : EIATTR_KPARAM_INFO
	.align		4
.L_7:
        /*0008*/ 	.byte	0x04, 0x17
        /*000a*/ 	.short	(.L_9 - .L_8)
.L_8:
        /*000c*/ 	.word	0x00000000
        /*0010*/ 	.short	0x0007
        /*0012*/ 	.short	0x0020
        /*0014*/ 	.byte	0x00, 0xf0, 0x11, 0x00


	//----- nvinfo : EIATTR_KPARAM_INFO
	.align		4
.L_9:
        /*0018*/ 	.byte	0x04, 0x17
        /*001a*/ 	.short	(.L_11 - .L_10)
.L_10:
        /*001c*/ 	.word	0x00000000
        /*0020*/ 	.short	0x0006
        /*0022*/ 	.short	0x001c
        /*0024*/ 	.byte	0x00, 0xf0, 0x11, 0x00


	//----- nvinfo : EIATTR_KPARAM_INFO
	.align		4
.L_11:
        /*0028*/ 	.byte	0x04, 0x17
        /*002a*/ 	.short	(.L_13 - .L_12)
.L_12:
        /*002c*/ 	.word	0x00000000
        /*0030*/ 	.short	0x0005
        /*0032*/ 	.short	0x0018
        /*0034*/ 	.byte	0x00, 0xf0, 0x11, 0x00


	//----- nvinfo : EIATTR_KPARAM_INFO
	.align		4
.L_13:
        /*0038*/ 	.byte	0x04, 0x17
        /*003a*/ 	.short	(.L_15 - .L_14)
.L_14:
        /*003c*/ 	.word	0x00000000
        /*0040*/ 	.short	0x0004
        /*0042*/ 	.short	0x0010
        /*0044*/ 	.byte	0x00, 0xf5, 0x21, 0x00


	//----- nvinfo : EIATTR_KPARAM_INFO
	.align		4
.L_15:
        /*0048*/ 	.byte	0x04, 0x17
        /*004a*/ 	.short	(.L_17 - .L_16)
.L_16:
        /*004c*/ 	.word	0x00000000
        /*0050*/ 	.short	0x0003
        /*0052*/ 	.short	0x000c
        /*0054*/ 	.byte	0x00, 0xf0, 0x11, 0x00


	//----- nvinfo : EIATTR_KPARAM_INFO
	.align		4
.L_17:
        /*0058*/ 	.byte	0x04, 0x17
        /*005a*/ 	.short	(.L_19 - .L_18)
.L_18:
        /*005c*/ 	.word	0x00000000
        /*0060*/ 	.short	0x0002
        /*0062*/ 	.short	0x0008
        /*0064*/ 	.byte	0x00, 0xf0, 0x11, 0x00


	//----- nvinfo : EIATTR_KPARAM_INFO
	.align		4
.L_19:
        /*0068*/ 	.byte	0x04, 0x17
        /*006a*/ 	.short	(.L_21 - .L_20)
.L_20:
        /*006c*/ 	.word	0x00000000
        /*0070*/ 	.short	0x0001
        /*0072*/ 	.short	0x0004
        /*0074*/ 	.byte	0x00, 0xf0, 0x11, 0x00


	//----- nvinfo : EIATTR_KPARAM_INFO
	.align		4
.L_21:
        /*0078*/ 	.byte	0x04, 0x17
        /*007a*/ 	.short	(.L_23 - .L_22)
.L_22:
        /*007c*/ 	.word	0x00000000
        /*0080*/ 	.short	0x0000
        /*0082*/ 	.short	0x0000
        /*0084*/ 	.byte	0x00, 0xf0, 0x11, 0x00


	//----- nvinfo : EIATTR_SPARSE_MMA_MASK
	.align		4
.L_23:
        /*0088*/ 	.byte	0x03, 0x50
        /*008a*/ 	.short	0x0000


	//----- nvinfo : EIATTR_MAXREG_COUNT
	.align		4
        /*008c*/ 	.byte	0x03, 0x1b
        /*008e*/ 	.short	0x00ff


	//----- nvinfo : EIATTR_MERCURY_ISA_VERSION
	.align		4
        /*0090*/ 	.byte	0x03, 0x5f
        /*0092*/ 	.short	0x0101


	//----- nvinfo : EIATTR_VRC_CTA_INIT_COUNT
	.align		4
        /*0094*/ 	.byte	0x02, 0x4a
	.zero		1
	.zero		1


	//----- nvinfo : EIATTR_EXIT_INSTR_OFFSETS
	.align		4
        /*0098*/ 	.byte	0x04, 0x1c
        /*009a*/ 	.short	(.L_25 - .L_24)


	//   ....[0]....
.L_24:
        /*009c*/ 	.word	0x00000250


	//----- nvinfo : EIATTR_CRS_STACK_SIZE
	.align		4
.L_25:
        /*00a0*/ 	.byte	0x04, 0x1e
        /*00a2*/ 	.short	(.L_27 - .L_26)
.L_26:
        /*00a4*/ 	.word	0x00000000


	//----- nvinfo : EIATTR_CBANK_PARAM_SIZE
	.align		4
.L_27:
        /*00a8*/ 	.byte	0x03, 0x19
        /*00aa*/ 	.short	0x0024


	//----- nvinfo : EIATTR_PARAM_CBANK
	.align		4
        /*00ac*/ 	.byte	0x04, 0x0a
        /*00ae*/ 	.short	(.L_29 - .L_28)
	.align		4
.L_28:
        /*00b0*/ 	.word	index@(.nv.constant0._Z12mandelKernelffffPiiii)
        /*00b4*/ 	.short	0x0380
        /*00b6*/ 	.short	0x0024


	//----- nvinfo : EIATTR_SW_WAR
	.align		4
.L_29:
        /*00b8*/ 	.byte	0x04, 0x36
        /*00ba*/ 	.short	(.L_31 - .L_30)
.L_30:
        /*00bc*/ 	.word	0x00000008
.L_31:


//--------------------- .nv.callgraph             --------------------------
	.section	.nv.callgraph,"",@"SHT_CUDA_CALLGRAPH"
	.align	4
	.sectionentsize	8
	.align		4
        /*0000*/ 	.word	0x00000000
	.align		4
        /*0004*/ 	.word	0xffffffff
	.align		4
        /*0008*/ 	.word	0x00000000
	.align		4
        /*000c*/ 	.word	0xfffffffe
	.align		4
        /*0010*/ 	.word	0x00000000
	.align		4
        /*0014*/ 	.word	0xfffffffd
	.align		4
        /*0018*/ 	.word	0x00000000
	.align		4
        /*001c*/ 	.word	0xfffffffc


//--------------------- .text._Z12mandelKernelffffPiiii --------------------------
	.section	.text._Z12mandelKernelffffPiiii,"ax",@progbits
	.align	128
        .global         _Z12mandelKernelffffPiiii
        .type           _Z12mandelKernelffffPiiii,@function
        .size           _Z12mandelKernelffffPiiii,(.L_x_4 - _Z12mandelKernelffffPiiii)
        .other          _Z12mandelKernelffffPiiii,@"STO_CUDA_ENTRY STV_DEFAULT"
_Z12mandelKernelffffPiiii:
.text._Z12mandelKernelffffPiiii:
[----:B------:R-:W-:Y:S01]  /*0000*/  LDC R1, c[0x0][0x37c] ;  /* 0x0000df00ff017b82 */ /* 0x000fe20000000800 */
[----:B------:R-:W0:Y:S07]  /*0010*/  S2R R8, SR_TID.X ;  /* 0x0000000000087919 */ /* 0x000e2e0000002100 */
[----:B------:R-:W1:Y:S01]  /*0020*/  LDC.64 R6, c[0x0][0x380] ;  /* 0x0000e000ff067b82 */ /* 0x000e620000000a00 */
[----:B------:R-:W-:Y:S01]  /*0030*/  BSSY.RECONVERGENT B0, `(.L_x_0) ;  /* 0x000001c000007945 */ /* 0x000fe20003800200 */
[----:B------:R-:W2:Y:S06]  /*0040*/  S2R R11, SR_TID.Y ;  /* 0x00000000000b7919 */ /* 0x000eac0000002200 */
[----:B------:R-:W1:Y:S08]  /*0050*/  LDC.64 R4, c[0x0][0x388] ;  /* 0x0000e200ff047b82 */ /* 0x000e700000000a00 */
[----:B------:R-:W3:Y:S01]  /*0060*/  LDC R10, c[0x0][0x3a0] ;  /* 0x0000e800ff0a7b82 */ /* 0x000ee20000000800 */
[----:B0-----:R-:W-:-:S02]  /*0070*/  I2FP.F32.U32 R3, R8 ;  /* 0x0000000800037245 */ /* 0x001fc40000201000 */
[----:B--2---:R-:W-:-:S03]  /*0080*/  I2FP.F32.U32 R2, R11 ;  /* 0x0000000b00027245 */ /* 0x004fc60000201000 */
[----:B-1----:R-:W-:Y:S02]  /*0090*/  FFMA R0, R3, R4, R6 ;  /* 0x0000000403007223 */ /* 0x002fe40000000006 */
[----:B------:R-:W-:Y:S02]  /*00a0*/  FFMA R4, R2, R5, R7 ;  /* 0x0000000502047223 */ /* 0x000fe40000000007 */
[----:B------:R-:W-:Y:S01]  /*00b0*/  FMUL R5, R0, R0 ;  /* 0x0000000000057220 */ /* 0x000fe20000400000 */
[----:B------:R-:W0:Y:S01]  /*00c0*/  LDC.64 R2, c[0x0][0x390] ;  /* 0x0000e400ff027b82 */ /* 0x000e220000000a00 */
[----:B---3--:R-:W-:Y:S01]  /*00d0*/  ISETP.GE.AND P0, PT, R10, 0x1, PT ;  /* 0x000000010a00780c */ /* 0x008fe20003f06270 */
[----:B------:R-:W-:-:S04]  /*00e0*/  FMUL R6, R4, R4 ;  /* 0x0000000404067220 */ /* 0x000fc80000400000 */
[----:B------:R-:W-:-:S05]  /*00f0*/  FADD R7, R5, R6 ;  /* 0x0000000605077221 */ /* 0x000fca0000000000 */
[----:B------:R-:W-:Y:S01]  /*0100*/  FSETP.GEU.OR P0, PT, R7, 4, !P0 ;  /* 0x408000000700780b */ /* 0x000fe2000470e400 */
[----:B------:R-:W-:-:S12]  /*0110*/  HFMA2 R7, -RZ, RZ, 0, 0 ;  /* 0x00000000ff077431 */ /* 0x000fd800000001ff */
[----:B------:R-:W-:Y:S05]  /*0120*/  @P0 BRA `(.L_x_1) ;  /* 0x0000000000300947 */ /* 0x000fea0003800000 */
[----:B------:R-:W-:-:S07]  /*0130*/  MOV R7, RZ ;  /* 0x000000ff00077202 */ /* 0x000fce0000000f00 */
.L_x_2:
[----:B------:R-:W-:Y:S01]  /*0140*/  FADD R5, -R6, R5 ;  /* 0x0000000506057221 */ /* 0x000fe20000000100 */
[--C-:B------:R-:W-:Y:S01]  /*0150*/  FADD R9, R0, R0.reuse ;  /* 0x0000000000097221 */ /* 0x100fe20000000000 */
[----:B------:R-:W-:Y:S02]  /*0160*/  IADD3 R7, PT, PT, R7, 0x1, RZ ;  /* 0x0000000107077810 */ /* 0x000fe40007ffe0ff */
[----:B------:R-:W-:Y:S01]  /*0170*/  FADD R0, R5, R0 ;  /* 0x0000000005007221 */ /* 0x000fe20000000000 */
[----:B------:R-:W-:Y:S01]  /*0180*/  FFMA R4, R9, R4, R4 ;  /* 0x0000000409047223 */ /* 0x000fe20000000004 */
[----:B------:R-:W-:Y:S02]  /*0190*/  ISETP.GE.AND P0, PT, R7, R10, PT ;  /* 0x0000000a0700720c */ /* 0x000fe40003f06270 */
[----:B------:R-:W-:Y:S01]  /*01a0*/  FMUL R5, R0, R0 ;  /* 0x0000000000057220 */ /* 0x000fe20000400000 */
[----:B------:R-:W-:-:S04]  /*01b0*/  FMUL R6, R4, R4 ;  /* 0x0000000404067220 */ /* 0x000fc80000400000 */
[----:B------:R-:W-:-:S05]  /*01c0*/  FADD R9, R5, R6 ;  /* 0x0000000605097221 */ /* 0x000fca0000000000 */
[----:B------:R-:W-:-:S13]  /*01d0*/  FSETP.LT.AND P1, PT, R9, 4, PT ;  /* 0x408000000900780b */ /* 0x000fda0003f21000 */
[----:B------:R-:W-:Y:S05]  /*01e0*/  @!P0 BRA P1, `(.L_x_2) ;  /* 0xfffffffc00d48947 */ /* 0x000fea000083ffff */
.L_x_1:
[----:B------:R-:W-:Y:S05]  /*01f0*/  BSYNC.RECONVERGENT B0 ;  /* 0x0000000000007941 */ /* 0x000fea0003800200 */
.L_x_0:
[----:B------:R-:W1:Y:S01]  /*0200*/  LDCU UR6, c[0x0][0x398] ;  /* 0x00007300ff0677ac */ /* 0x000e620008000800 */
[----:B------:R-:W2:Y:S01]  /*0210*/  LDCU.64 UR4, c[0x0][0x358] ;  /* 0x00006b00ff0477ac */ /* 0x000ea20008000a00 */
[----:B-1----:R-:W-:-:S04]  /*0220*/  IMAD R5, R11, UR6, R8 ;  /* 0x000000060b057c24 */ /* 0x002fc8000f8e0208 */
[----:B0-----:R-:W-:-:S05]  /*0230*/  IMAD.WIDE R2, R5, 0x4, R2 ;  /* 0x0000000405027825 */ /* 0x001fca00078e0202 */
[----:B--2---:R-:W-:Y:S01]  /*0240*/  STG.E desc[UR4][R2.64], R7 ;  /* 0x0000000702007986 */ /* 0x004fe2000c101904 */
[----:B------:R-:W-:Y:S05]  /*0250*/  EXIT ;  /* 0x000000000000794d */ /* 0x000fea0003800000 */
.L_x_3:
[----:B------:R-:W-:-:S00]  /*0260*/  BRA `(.L_x_3) ;  /* 0xfffffffc00fc7947 */ /* 0x000fc0000383ffff */
[----:B------:R-:W-:-:S00]  /*0270*/  NOP ;  /* 0x0000000000007918 */ /* 0x000fc00000000000 */
        /* <DEDUP_REMOVED lines=8> */
.L_x_4:


//--------------------- .nv.shared.reserved.0     --------------------------
	.section	.nv.shared.reserved.0,"aw",@nobits
	.weak		__nv_reservedSMEM_offset_0_alias
	.size		__nv_reservedSMEM_offset_0_alias, 0, 64
	.other		__nv_reservedSMEM_offset_0_alias,@"STO_CUDA_RESERVED_SHARED STV_DEFAULT"
__nv_reservedSMEM_offset_0_alias:
	.zero		0
	.zero		64


//--------------------- .nv.constant0._Z12mandelKernelffffPiiii --------------------------
	.section	.nv.constant0._Z12mandelKernelffffPiiii,"a",@progbits
	.sectionflags	@""
	.align	4
.nv.constant0._Z12mandelKernelffffPiiii:
	.zero		932


//--------------------- SYMBOLS --------------------------

	.type		.nv.reservedSmem.offset0,@object
	.size		.nv.reservedSmem.offset0,0x4
